//
// Generated by NVIDIA NVVM Compiler
//
// Compiler Build ID: CL-36424714
// Cuda compilation tools, release 13.0, V13.0.88
// Based on NVVM 20.0.0
//

.version 9.0
.target sm_100
.address_size 64

	// .globl	_Z20uint8_to_fp16_kernelPKhP6__halfi

.visible .entry _Z20uint8_to_fp16_kernelPKhP6__halfi(
	.param .u64 .ptr .align 1 _Z20uint8_to_fp16_kernelPKhP6__halfi_param_0,
	.param .u64 .ptr .align 1 _Z20uint8_to_fp16_kernelPKhP6__halfi_param_1,
	.param .u32 _Z20uint8_to_fp16_kernelPKhP6__halfi_param_2
)
{
	.reg .pred 	%p<10>;
	.reg .b16 	%rs<25>;
	.reg .b32 	%r<39>;
	.reg .b64 	%rd<13>;

	ld.param.u64 	%rd5, [_Z20uint8_to_fp16_kernelPKhP6__halfi_param_0];
	ld.param.u64 	%rd6, [_Z20uint8_to_fp16_kernelPKhP6__halfi_param_1];
	ld.param.u32 	%r5, [_Z20uint8_to_fp16_kernelPKhP6__halfi_param_2];
	cvta.to.global.u64 	%rd1, %rd6;
	cvta.to.global.u64 	%rd2, %rd5;
	mov.u32 	%r6, %ctaid.x;
	mov.u32 	%r7, %ntid.x;
	mov.u32 	%r8, %tid.x;
	mad.lo.s32 	%r9, %r6, %r7, %r8;
	shl.b32 	%r1, %r9, 2;
	setp.ge.s32 	%p1, %r1, %r5;
	@%p1 bra 	$L__BB0_13;
	add.s32 	%r2, %r1, 4;
	setp.gt.s32 	%p2, %r2, %r5;
	@%p2 bra 	$L__BB0_3;
	cvt.s64.s32 	%rd7, %r1;
	add.s64 	%rd8, %rd2, %rd7;
	ld.global.u32 	%r10, [%rd8];
	cvt.u16.u32 	%rs24, %r10;
	shr.u32 	%r11, %r10, 8;
	cvt.u16.u32 	%rs23, %r11;
	{ .reg .b16 tmp; mov.b32 {tmp, %rs22}, %r10; }
	shr.u32 	%r12, %r10, 24;
	cvt.u16.u32 	%rs21, %r12;
	bra.uni 	$L__BB0_7;
$L__BB0_3:
	cvt.s64.s32 	%rd9, %r1;
	add.s64 	%rd3, %rd2, %rd9;
	ld.global.u8 	%rs24, [%rd3];
	add.s32 	%r13, %r1, 1;
	setp.ge.s32 	%p3, %r13, %r5;
	@%p3 bra 	$L__BB0_7;
	ld.global.u8 	%rs23, [%rd3+1];
	add.s32 	%r14, %r1, 2;
	setp.ge.s32 	%p4, %r14, %r5;
	@%p4 bra 	$L__BB0_7;
	ld.global.u8 	%rs22, [%rd3+2];
	add.s32 	%r15, %r1, 3;
	setp.ge.s32 	%p5, %r15, %r5;
	@%p5 bra 	$L__BB0_7;
	ld.global.u8 	%rs21, [%rd3+3];
$L__BB0_7:
	setp.gt.s32 	%p6, %r2, %r5;
	cvt.u32.u16 	%r26, %rs21;
	shl.b32 	%r27, %r26, 24;
	cvt.u32.u16 	%r28, %rs22;
	shl.b32 	%r29, %r28, 16;
	and.b32  	%r30, %r29, 16711680;
	or.b32  	%r31, %r27, %r30;
	and.b16  	%rs18, %rs23, 255;
	mul.wide.u16 	%r32, %rs18, 256;
	or.b32  	%r33, %r31, %r32;
	cvt.u32.u16 	%r34, %rs24;
	and.b32  	%r35, %r34, 255;
	or.b32  	%r19, %r33, %r35;
	// begin inline asm
	prmt.b32 %r16,%r19,1684300900,20816;

	// end inline asm
	// begin inline asm
	prmt.b32 %r18,%r19,1684300900,21330;

	// end inline asm
	mov.b32 	%r25, 1686135936;
	// begin inline asm
	sub.f16x2 %r20, %r16, %r25;

	// end inline asm
	// begin inline asm
	sub.f16x2 %r23, %r18, %r25;

	// end inline asm
	@%p6 bra 	$L__BB0_9;
	mul.wide.s32 	%rd10, %r1, 2;
	add.s64 	%rd11, %rd1, %rd10;
	st.global.v2.u32 	[%rd11], {%r20, %r23};
	bra.uni 	$L__BB0_13;
$L__BB0_9:
	mul.wide.s32 	%rd12, %r1, 2;
	add.s64 	%rd4, %rd1, %rd12;
	mov.b32 	{%rs19, %rs13}, %r20;
	st.global.u16 	[%rd4], %rs19;
	add.s32 	%r36, %r1, 1;
	setp.ge.s32 	%p7, %r36, %r5;
	@%p7 bra 	$L__BB0_13;
	st.global.u16 	[%rd4+2], %rs13;
	add.s32 	%r37, %r1, 2;
	setp.ge.s32 	%p8, %r37, %r5;
	@%p8 bra 	$L__BB0_13;
	mov.b32 	{%rs20, %rs14}, %r23;
	st.global.u16 	[%rd4+4], %rs20;
	add.s32 	%r38, %r1, 3;
	setp.ge.s32 	%p9, %r38, %r5;
	@%p9 bra 	$L__BB0_13;
	st.global.u16 	[%rd4+6], %rs14;
$L__BB0_13:
	ret;

}
	// .globl	_Z27uint8_to_fp16_simple_kernelPKhP6__halfi
.visible .entry _Z27uint8_to_fp16_simple_kernelPKhP6__halfi(
	.param .u64 .ptr .align 1 _Z27uint8_to_fp16_simple_kernelPKhP6__halfi_param_0,
	.param .u64 .ptr .align 1 _Z27uint8_to_fp16_simple_kernelPKhP6__halfi_param_1,
	.param .u32 _Z27uint8_to_fp16_simple_kernelPKhP6__halfi_param_2
)
{
	.reg .pred 	%p<2>;
	.reg .b16 	%rs<3>;
	.reg .b32 	%r<6>;
	.reg .b32 	%f<3>;
	.reg .b64 	%rd<9>;

	ld.param.u64 	%rd1, [_Z27uint8_to_fp16_simple_kernelPKhP6__halfi_param_0];
	ld.param.u64 	%rd2, [_Z27uint8_to_fp16_simple_kernelPKhP6__halfi_param_1];
	ld.param.u32 	%r2, [_Z27uint8_to_fp16_simple_kernelPKhP6__halfi_param_2];
	mov.u32 	%r3, %ctaid.x;
	mov.u32 	%r4, %ntid.x;
	mov.u32 	%r5, %tid.x;
	mad.lo.s32 	%r1, %r3, %r4, %r5;
	setp.ge.s32 	%p1, %r1, %r2;
	@%p1 bra 	$L__BB1_2;
	cvta.to.global.u64 	%rd3, %rd1;
	cvta.to.global.u64 	%rd4, %rd2;
	cvt.s64.s32 	%rd5, %r1;
	add.s64 	%rd6, %rd3, %rd5;
	ld.global.u8 	%rs2, [%rd6];
	cvt.rn.f32.u16 	%f2, %rs2;
	add.f32 	%f1, %f2, 0fC3000000;
	// begin inline asm
	{  cvt.rn.f16.f32 %rs1, %f1;}

	// end inline asm
	mul.wide.s32 	%rd7, %r1, 2;
	add.s64 	%rd8, %rd4, %rd7;
	st.global.u16 	[%rd8], %rs1;
$L__BB1_2:
	ret;

}


// ===== COMPILED SASS (sm_100) =====

	.target	sm_100

	.elftype	@"ET_EXEC"


//--------------------- .note.nv.tkinfo           --------------------------
	.section	.note.nv.tkinfo,"",@"SHT_NOTE"
	.sectionflags	@"SHF_NOTE_NV_TKINFO"
	.tkinfo
        /*0018*/ 	.word	0x00000002
        /*0030*/ 	.string	""
        /*0030*/ 	.string	"ptxas"
        /*0030*/ 	.string	"Cuda compilation tools, release 13.0, V13.0.88"
        /*0030*/ 	.string	"Build cuda_13.0.r13.0/compiler.36424714_0"
        /*0030*/ 	.string	"-arch sm_100 -m 64 "



//--------------------- .note.nv.cuinfo           --------------------------
	.section	.note.nv.cuinfo,"",@"SHT_NOTE"
	.sectionflags	@"SHF_NOTE_NV_CUINFO"
        /*0018*/ 	.short	0x0002
        /*001a*/ 	.short	0x0064
        /*001c*/ 	.short	0x0082
	.zero		2


//--------------------- .nv.info                  --------------------------
	.section	.nv.info,"",@"SHT_CUDA_INFO"
	.align	4


	//----- nvinfo : EIATTR_REGCOUNT
	.align		4
        /*0000*/ 	.byte	0x04, 0x2f
        /*0002*/ 	.short	(.L_1 - .L_0)
	.align		4
.L_0:
        /*0004*/ 	.word	index@(_Z20uint8_to_fp16_kernelPKhP6__halfi)
        /*0008*/ 	.word	0x0000000c


	//----- nvinfo : EIATTR_FRAME_SIZE
	.align		4
.L_1:
        /*000c*/ 	.byte	0x04, 0x11
        /*000e*/ 	.short	(.L_3 - .L_2)
	.align		4
.L_2:
        /*0010*/ 	.word	index@(_Z20uint8_to_fp16_kernelPKhP6__halfi)
        /*0014*/ 	.word	0x00000000


	//----- nvinfo : EIATTR_REGCOUNT
	.align		4
.L_3:
        /*0018*/ 	.byte	0x04, 0x2f
        /*001a*/ 	.short	(.L_5 - .L_4)
	.align		4
.L_4:
        /*001c*/ 	.word	index@(_Z27uint8_to_fp16_simple_kernelPKhP6__halfi)
        /*0020*/ 	.word	0x0000000a


	//----- nvinfo : EIATTR_FRAME_SIZE
	.align		4
.L_5:
        /*0024*/ 	.byte	0x04, 0x11
        /*0026*/ 	.short	(.L_7 - .L_6)
	.align		4
.L_6:
        /*0028*/ 	.word	index@(_Z27uint8_to_fp16_simple_kernelPKhP6__halfi)
        /*002c*/ 	.word	0x00000000


	//----- nvinfo : EIATTR_MIN_STACK_SIZE
	.align		4
.L_7:
        /*0030*/ 	.byte	0x04, 0x12
        /*0032*/ 	.short	(.L_9 - .L_8)
	.align		4
.L_8:
        /*0034*/ 	.word	index@(_Z27uint8_to_fp16_simple_kernelPKhP6__halfi)
        /*0038*/ 	.word	0x00000000


	//----- nvinfo : EIATTR_MIN_STACK_SIZE
	.align		4
.L_9:
        /*003c*/ 	.byte	0x04, 0x12
        /*003e*/ 	.short	(.L_11 - .L_10)
	.align		4
.L_10:
        /*0040*/ 	.word	index@(_Z20uint8_to_fp16_kernelPKhP6__halfi)
        /*0044*/ 	.word	0x00000000
.L_11:


//--------------------- .nv.compat                --------------------------
	.section	.nv.compat,"",@"SHT_CUDA_COMPAT_INFO"
	.align	4
        /*0000*/ 	.byte	0x02, 0x09, 0x00, 0x00, 0x02, 0x02, 0x01, 0x00, 0x02, 0x05, 0x05, 0x00, 0x03, 0x07, 0x01, 0x01
        /*0010*/ 	.byte	0x02, 0x03, 0x00, 0x00, 0x02, 0x06, 0x01, 0x00, 0x04, 0x0b, 0x08, 0x00, 0x09, 0x00, 0x00, 0x00
        /*0020*/ 	.byte	0x00, 0x00, 0x00, 0x00


//--------------------- .nv.info._Z27uint8_to_fp16_simple_kernelPKhP6__halfi --------------------------
	.section	.nv.info._Z27uint8_to_fp16_simple_kernelPKhP6__halfi,"",@"SHT_CUDA_INFO"
	.sectionflags	@""
	.align	4


	//----- nvinfo : EIATTR_CUDA_API_VERSION
	.align		4
        /*0000*/ 	.byte	0x04, 0x37
        /*0002*/ 	.short	(.L_13 - .L_12)
.L_12:
        /*0004*/ 	.word	0x00000082


	//----- nvinfo : EIATTR_KPARAM_INFO
	.align		4
.L_13:
        /*0008*/ 	.byte	0x04, 0x17
        /*000a*/ 	.short	(.L_15 - .L_14)
.L_14:
        /*000c*/ 	.word	0x00000000
        /*0010*/ 	.short	0x0002
        /*0012*/ 	.short	0x0010
        /*0014*/ 	.byte	0x00, 0xf0, 0x11, 0x00


	//----- nvinfo : EIATTR_KPARAM_INFO
	.align		4
.L_15:
        /*0018*/ 	.byte	0x04, 0x17
        /*001a*/ 	.short	(.L_17 - .L_16)
.L_16:
        /*001c*/ 	.word	0x00000000
        /*0020*/ 	.short	0x0001
        /*0022*/ 	.short	0x0008
        /*0024*/ 	.byte	0x00, 0xf5, 0x21, 0x00


	//----- nvinfo : EIATTR_KPARAM_INFO
	.align		4
.L_17:
        /*0028*/ 	.byte	0x04, 0x17
        /*002a*/ 	.short	(.L_19 - .L_18)
.L_18:
        /*002c*/ 	.word	0x00000000
        /*0030*/ 	.short	0x0000
        /*0032*/ 	.short	0x0000
        /*0034*/ 	.byte	0x00, 0xf5, 0x21, 0x00


	//----- nvinfo : EIATTR_SPARSE_MMA_MASK
	.align		4
.L_19:
        /*0038*/ 	.byte	0x03, 0x50
        /*003a*/ 	.short	0x0000


	//----- nvinfo : EIATTR_MAXREG_COUNT
	.align		4
        /*003c*/ 	.byte	0x03, 0x1b
        /*003e*/ 	.short	0x00ff


	//----- nvinfo : EIATTR_MERCURY_ISA_VERSION
	.align		4
        /*0040*/ 	.byte	0x03, 0x5f
        /*0042*/ 	.short	0x0101


	//----- nvinfo : EIATTR_VRC_CTA_INIT_COUNT
	.align		4
        /*0044*/ 	.byte	0x02, 0x4a
	.zero		1
	.zero		1


	//----- nvinfo : EIATTR_EXIT_INSTR_OFFSETS
	.align		4
        /*0048*/ 	.byte	0x04, 0x1c
        /*004a*/ 	.short	(.L_21 - .L_20)


	//   ....[0]....
.L_20:
        /*004c*/ 	.word	0x00000070


	//   ....[1]....
        /*0050*/ 	.word	0x00000130


	//----- nvinfo : EIATTR_CBANK_PARAM_SIZE
	.align		4
.L_21:
        /*0054*/ 	.byte	0x03, 0x19
        /*0056*/ 	.short	0x0014


	//----- nvinfo : EIATTR_PARAM_CBANK
	.align		4
        /*0058*/ 	.byte	0x04, 0x0a
        /*005a*/ 	.short	(.L_23 - .L_22)
	.align		4
.L_22:
        /*005c*/ 	.word	index@(.nv.constant0._Z27uint8_to_fp16_simple_kernelPKhP6__halfi)
        /*0060*/ 	.short	0x0380
        /*0062*/ 	.short	0x0014


	//----- nvinfo : EIATTR_SW_WAR
	.align		4
.L_23:
        /*0064*/ 	.byte	0x04, 0x36
        /*0066*/ 	.short	(.L_25 - .L_24)
.L_24:
        /*0068*/ 	.word	0x00000008
.L_25:


//--------------------- .nv.info._Z20uint8_to_fp16_kernelPKhP6__halfi --------------------------
	.section	.nv.info._Z20uint8_to_fp16_kernelPKhP6__halfi,"",@"SHT_CUDA_INFO"
	.sectionflags	@""
	.align	4


	//----- nvinfo : EIATTR_CUDA_API_VERSION
	.align		4
        /*0000*/ 	.byte	0x04, 0x37
        /*0002*/ 	.short	(.L_27 - .L_26)
.L_26:
        /*0004*/ 	.word	0x00000082


	//----- nvinfo : EIATTR_KPARAM_INFO
	.align		4
.L_27:
        /*0008*/ 	.byte	0x04, 0x17
        /*000a*/ 	.short	(.L_29 - .L_28)
.L_28:
        /*000c*/ 	.word	0x00000000
        /*0010*/ 	.short	0x0002
        /*0012*/ 	.short	0x0010
        /*0014*/ 	.byte	0x00, 0xf0, 0x11, 0x00


	//----- nvinfo : EIATTR_KPARAM_INFO
	.align		4
.L_29:
        /*0018*/ 	.byte	0x04, 0x17
        /*001a*/ 	.short	(.L_31 - .L_30)
.L_30:
        /*001c*/ 	.word	0x00000000
        /*0020*/ 	.short	0x0001
        /*0022*/ 	.short	0x0008
        /*0024*/ 	.byte	0x00, 0xf5, 0x21, 0x00


	//----- nvinfo : EIATTR_KPARAM_INFO
	.align		4
.L_31:
        /*0028*/ 	.byte	0x04, 0x17
        /*002a*/ 	.short	(.L_33 - .L_32)
.L_32:
        /*002c*/ 	.word	0x00000000
        /*0030*/ 	.short	0x0000
        /*0032*/ 	.short	0x0000
        /*0034*/ 	.byte	0x00, 0xf5, 0x21, 0x00


	//----- nvinfo : EIATTR_SPARSE_MMA_MASK
	.align		4
.L_33:
        /*0038*/ 	.byte	0x03, 0x50
        /*003a*/ 	.short	0x0000


	//----- nvinfo : EIATTR_MAXREG_COUNT
	.align		4
        /*003c*/ 	.byte	0x03, 0x1b
        /*003e*/ 	.short	0x00ff


	//----- nvinfo : EIATTR_MERCURY_ISA_VERSION
	.align		4
        /*0040*/ 	.byte	0x03, 0x5f
        /*0042*/ 	.short	0x0101


	//----- nvinfo : EIATTR_VRC_CTA_INIT_COUNT
	.align		4
        /*0044*/ 	.byte	0x02, 0x4a
	.zero		1
	.zero		1


	//----- nvinfo : EIATTR_EXIT_INSTR_OFFSETS
	.align		4
        /*0048*/ 	.byte	0x04, 0x1c
        /*004a*/ 	.short	(.L_35 - .L_34)


	//   ....[0]....
.L_34:
        /*004c*/ 	.word	0x00000080


	//   ....[1]....
        /*0050*/ 	.word	0x00000380


	//   ....[2]....
        /*0054*/ 	.word	0x000003e0


	//   ....[3]....
        /*0058*/ 	.word	0x00000430


	//   ....[4]....
        /*005c*/ 	.word	0x00000470


	//   ....[5]....
        /*0060*/ 	.word	0x000004a0


	//----- nvinfo : EIATTR_CRS_STACK_SIZE
	.align		4
.L_35:
        /*0064*/ 	.byte	0x04, 0x1e
        /*0066*/ 	.short	(.L_37 - .L_36)
.L_36:
        /*0068*/ 	.word	0x00000000


	//----- nvinfo : EIATTR_CBANK_PARAM_SIZE
	.align		4
.L_37:
        /*006c*/ 	.byte	0x03, 0x19
        /*006e*/ 	.short	0x0014


	//----- nvinfo : EIATTR_PARAM_CBANK
	.align		4
        /*0070*/ 	.byte	0x04, 0x0a
        /*0072*/ 	.short	(.L_39 - .L_38)
	.align		4
.L_38:
        /*0074*/ 	.word	index@(.nv.constant0._Z20uint8_to_fp16_kernelPKhP6__halfi)
        /*0078*/ 	.short	0x0380
        /*007a*/ 	.short	0x0014


	//----- nvinfo : EIATTR_SW_WAR
	.align		4
.L_39:
        /*007c*/ 	.byte	0x04, 0x36
        /*007e*/ 	.short	(.L_41 - .L_40)
.L_40:
        /*0080*/ 	.word	0x00000008
.L_41:


//--------------------- .nv.callgraph             --------------------------
	.section	.nv.callgraph,"",@"SHT_CUDA_CALLGRAPH"
	.align	4
	.sectionentsize	8
	.align		4
        /*0000*/ 	.word	0x00000000
	.align		4
        /*0004*/ 	.word	0xffffffff
	.align		4
        /*0008*/ 	.word	0x00000000
	.align		4
        /*000c*/ 	.word	0xfffffffe
	.align		4
        /*0010*/ 	.word	0x00000000
	.align		4
        /*0014*/ 	.word	0xfffffffd
	.align		4
        /*0018*/ 	.word	0x00000000
	.align		4
        /*001c*/ 	.word	0xfffffffc


//--------------------- .text._Z27uint8_to_fp16_simple_kernelPKhP6__halfi --------------------------
	.section	.text._Z27uint8_to_fp16_simple_kernelPKhP6__halfi,"ax",@progbits
	.align	128
        .global         _Z27uint8_to_fp16_simple_kernelPKhP6__halfi
        .type           _Z27uint8_to_fp16_simple_kernelPKhP6__halfi,@function
        .size           _Z27uint8_to_fp16_simple_kernelPKhP6__halfi,(.L_x_5 - _Z27uint8_to_fp16_simple_kernelPKhP6__halfi)
        .other          _Z27uint8_to_fp16_simple_kernelPKhP6__halfi,@"STO_CUDA_ENTRY STV_DEFAULT"
_Z27uint8_to_fp16_simple_kernelPKhP6__halfi:
.text._Z27uint8_to_fp16_simple_kernelPKhP6__halfi:
[----:B------:R-:W-:Y:S01]  /*0000*/  LDC R1, c[0x0][0x37c] ;  /* 0x0000df00ff017b82 */ /* 0x000fe20000000800 */
[----:B------:R-:W0:Y:S07]  /*0010*/  S2R R0, SR_TID.X ;  /* 0x0000000000007919 */ /* 0x000e2e0000002100 */
[----:B------:R-:W0:Y:S01]  /*0020*/  S2UR UR4, SR_CTAID.X ;  /* 0x00000000000479c3 */ /* 0x000e220000002500 */
[----:B------:R-:W1:Y:S07]  /*0030*/  LDCU UR5, c[0x0][0x390] ;  /* 0x00007200ff0577ac */ /* 0x000e6e0008000800 */
[----:B------:R-:W0:Y:S02]  /*0040*/  LDC R7, c[0x0][0x360] ;  /* 0x0000d800ff077b82 */ /* 0x000e240000000800 */
[----:B0-----:R-:W-:-:S05]  /*0050*/  IMAD R7, R7, UR4, R0 ;  /* 0x0000000407077c24 */ /* 0x001fca000f8e0200 */
[----:B-1----:R-:W-:-:S13]  /*0060*/  ISETP.GE.AND P0, PT, R7, UR5, PT ;  /* 0x0000000507007c0c */ /* 0x002fda000bf06270 */
[----:B------:R-:W-:Y:S05]  /*0070*/  @P0 EXIT ;  /* 0x000000000000094d */ /* 0x000fea0003800000 */
[----:B------:R-:W0:Y:S01]  /*0080*/  LDCU.64 UR6, c[0x0][0x380] ;  /* 0x00007000ff0677ac */ /* 0x000e220008000a00 */
[----:B------:R-:W1:Y:S01]  /*0090*/  LDC.64 R2, c[0x0][0x388] ;  /* 0x0000e200ff027b82 */ /* 0x000e620000000a00 */
[----:B------:R-:W2:Y:S01]  /*00a0*/  LDCU.64 UR4, c[0x0][0x358] ;  /* 0x00006b00ff0477ac */ /* 0x000ea20008000a00 */
[----:B0-----:R-:W-:-:S04]  /*00b0*/  IADD3 R4, P0, PT, R7, UR6, RZ ;  /* 0x0000000607047c10 */ /* 0x001fc8000ff1e0ff */
[----:B------:R-:W-:-:S05]  /*00c0*/  LEA.HI.X.SX32 R5, R7, UR7, 0x1, P0 ;  /* 0x0000000707057c11 */ /* 0x000fca00080f0eff */
[----:B--2---:R-:W2:Y:S01]  /*00d0*/  LDG.E.U8 R4, desc[UR4][R4.64] ;  /* 0x0000000404047981 */ /* 0x004ea2000c1e1100 */
[----:B-1----:R-:W-:Y:S01]  /*00e0*/  IMAD.WIDE R2, R7, 0x2, R2 ;  /* 0x0000000207027825 */ /* 0x002fe200078e0202 */
[----:B--2---:R-:W-:-:S05]  /*00f0*/  I2FP.F32.U32 R0, R4 ;  /* 0x0000000400007245 */ /* 0x004fca0000201000 */
[----:B------:R-:W-:-:S05]  /*0100*/  FADD R0, R0, -128 ;  /* 0xc300000000007421 */ /* 0x000fca0000000000 */
[----:B------:R-:W-:-:S05]  /*0110*/  F2FP.F16.F32.PACK_AB R0, RZ, R0 ;  /* 0x00000000ff00723e */ /* 0x000fca00000000ff */
[----:B------:R-:W-:Y:S01]  /*0120*/  STG.E.U16 desc[UR4][R2.64], R0 ;  /* 0x0000000002007986 */ /* 0x000fe2000c101504 */
[----:B------:R-:W-:Y:S05]  /*0130*/  EXIT ;  /* 0x000000000000794d */ /* 0x000fea0003800000 */
.L_x_0:
[----:B------:R-:W-:-:S00]  /*0140*/  BRA `(.L_x_0) ;  /* 0xfffffffc00fc7947 */ /* 0x000fc0000383ffff */
[----:B------:R-:W-:-:S00]  /*0150*/  NOP ;  /* 0x0000000000007918 */ /* 0x000fc00000000000 */
        /* <DEDUP_REMOVED lines=10> */
.L_x_5:


//--------------------- .text._Z20uint8_to_fp16_kernelPKhP6__halfi --------------------------
	.section	.text._Z20uint8_to_fp16_kernelPKhP6__halfi,"ax",@progbits
	.align	128
        .global         _Z20uint8_to_fp16_kernelPKhP6__halfi
        .type           _Z20uint8_to_fp16_kernelPKhP6__halfi,@function
        .size           _Z20uint8_to_fp16_kernelPKhP6__halfi,(.L_x_6 - _Z20uint8_to_fp16_kernelPKhP6__halfi)
        .other          _Z20uint8_to_fp16_kernelPKhP6__halfi,@"STO_CUDA_ENTRY STV_DEFAULT"
_Z20uint8_to_fp16_kernelPKhP6__halfi:
.text._Z20uint8_to_fp16_kernelPKhP6__halfi:
[----:B------:R-:W-:Y:S01]  /*0000*/  LDC R1, c[0x0][0x37c] ;  /* 0x0000df00ff017b82 */ /* 0x000fe20000000800 */
[----:B------:R-:W0:Y:S07]  /*0010*/  S2R R3, SR_TID.X ;  /* 0x0000000000037919 */ /* 0x000e2e0000002100 */
[----:B------:R-:W0:Y:S01]  /*0020*/  S2UR UR4, SR_CTAID.X ;  /* 0x00000000000479c3 */ /* 0x000e220000002500 */
[----:B------:R-:W1:Y:S07]  /*0030*/  LDCU UR6, c[0x0][0x390] ;  /* 0x00007200ff0677ac */ /* 0x000e6e0008000800 */
[----:B------:R-:W0:Y:S02]  /*0040*/  LDC R0, c[0x0][0x360] ;  /* 0x0000d800ff007b82 */ /* 0x000e240000000800 */
[----:B0-----:R-:W-:-:S04]  /*0050*/  IMAD R0, R0, UR4, R3 ;  /* 0x0000000400007c24 */ /* 0x001fc8000f8e0203 */
[----:B------:R-:W-:-:S05]  /*0060*/  IMAD.SHL.U32 R0, R0, 0x4, RZ ;  /* 0x0000000400007824 */ /* 0x000fca00078e00ff */
[----:B-1----:R-:W-:-:S13]  /*0070*/  ISETP.GE.AND P0, PT, R0, UR6, PT ;  /* 0x0000000600007c0c */ /* 0x002fda000bf06270 */
[----:B------:R-:W-:Y:S05]  /*0080*/  @P0 EXIT ;  /* 0x000000000000094d */ /* 0x000fea0003800000 */
[----:B------:R-:W-:Y:S01]  /*0090*/  VIADD R2, R0, 0x4 ;  /* 0x0000000400027836 */ /* 0x000fe20000000000 */
[----:B------:R-:W0:Y:S01]  /*00a0*/  LDCU.64 UR4, c[0x0][0x358] ;  /* 0x00006b00ff0477ac */ /* 0x000e220008000a00 */
[----:B------:R-:W-:Y:S03]  /*00b0*/  BSSY.RECONVERGENT B0, `(.L_x_1) ;  /* 0x000001b000007945 */ /* 0x000fe60003800200 */
[----:B------:R-:W-:-:S13]  /*00c0*/  ISETP.GT.AND P0, PT, R2, UR6, PT ;  /* 0x0000000602007c0c */ /* 0x000fda000bf04270 */
[----:B------:R-:W-:Y:S05]  /*00d0*/  @P0 BRA `(.L_x_2) ;  /* 0x0000000000240947 */ /* 0x000fea0003800000 */
[----:B------:R-:W1:Y:S02]  /*00e0*/  LDCU.64 UR8, c[0x0][0x380] ;  /* 0x00007000ff0877ac */ /* 0x000e640008000a00 */
[----:B-1----:R-:W-:-:S04]  /*00f0*/  IADD3 R2, P1, PT, R0, UR8, RZ ;  /* 0x0000000800027c10 */ /* 0x002fc8000ff3e0ff */
[----:B------:R-:W-:-:S05]  /*0100*/  LEA.HI.X.SX32 R3, R0, UR9, 0x1, P1 ;  /* 0x0000000900037c11 */ /* 0x000fca00088f0eff */
[----:B0-----:R-:W2:Y:S02]  /*0110*/  LDG.E R2, desc[UR4][R2.64] ;  /* 0x0000000402027981 */ /* 0x001ea4000c1e1900 */
[--C-:B--2---:R-:W-:Y:S02]  /*0120*/  SHF.R.U32.HI R5, RZ, 0x18, R2.reuse ;  /* 0x00000018ff057819 */ /* 0x104fe40000011602 */
[----:B------:R-:W-:Y:S02]  /*0130*/  SHF.R.U32.HI R4, RZ, 0x8, R2 ;  /* 0x00000008ff047819 */ /* 0x000fe40000011602 */
[C---:B------:R-:W-:Y:S02]  /*0140*/  PRMT R6, R2.reuse, 0x7610, R6 ;  /* 0x0000761002067816 */ /* 0x040fe40000000006 */
[----:B------:R-:W-:Y:S01]  /*0150*/  PRMT R7, R2, 0x7632, R7 ;  /* 0x0000763202077816 */ /* 0x000fe20000000007 */
[----:B------:R-:W-:Y:S06]  /*0160*/  BRA `(.L_x_3) ;  /* 0x00000000003c7947 */ /* 0x000fec0003800000 */
.L_x_2:
[----:B------:R-:W1:Y:S02]  /*0170*/  LDCU.64 UR8, c[0x0][0x380] ;  /* 0x00007000ff0877ac */ /* 0x000e640008000a00 */
[----:B-1----:R-:W-:-:S04]  /*0180*/  IADD3 R2, P1, PT, R0, UR8, RZ ;  /* 0x0000000800027c10 */ /* 0x002fc8000ff3e0ff */
[----:B------:R-:W-:-:S05]  /*0190*/  LEA.HI.X.SX32 R3, R0, UR9, 0x1, P1 ;  /* 0x0000000900037c11 */ /* 0x000fca00088f0eff */
[----:B0-----:R0:W5:Y:S01]  /*01a0*/  LDG.E.U8 R6, desc[UR4][R2.64] ;  /* 0x0000000402067981 */ /* 0x001162000c1e1100 */
[----:B------:R-:W-:-:S05]  /*01b0*/  VIADD R4, R0, 0x1 ;  /* 0x0000000100047836 */ /* 0x000fca0000000000 */
[----:B------:R-:W-:-:S13]  /*01c0*/  ISETP.GE.AND P1, PT, R4, UR6, PT ;  /* 0x0000000604007c0c */ /* 0x000fda000bf26270 */
[----:B0-----:R-:W-:Y:S05]  /*01d0*/  @P1 BRA `(.L_x_3) ;  /* 0x0000000000201947 */ /* 0x001fea0003800000 */
[----:B------:R0:W5:Y:S01]  /*01e0*/  LDG.E.U8 R4, desc[UR4][R2.64+0x1] ;  /* 0x0000010402047981 */ /* 0x000162000c1e1100 */
[----:B------:R-:W-:-:S05]  /*01f0*/  VIADD R5, R0, 0x2 ;  /* 0x0000000200057836 */ /* 0x000fca0000000000 */
[----:B------:R-:W-:-:S13]  /*0200*/  ISETP.GE.AND P1, PT, R5, UR6, PT ;  /* 0x0000000605007c0c */ /* 0x000fda000bf26270 */
[----:B0-----:R-:W-:Y:S05]  /*0210*/  @P1 BRA `(.L_x_3) ;  /* 0x0000000000101947 */ /* 0x001fea0003800000 */
[----:B------:R-:W-:-:S05]  /*0220*/  VIADD R7, R0, 0x3 ;  /* 0x0000000300077836 */ /* 0x000fca0000000000 */
[----:B------:R-:W-:Y:S02]  /*0230*/  ISETP.GE.AND P1, PT, R7, UR6, PT ;  /* 0x0000000607007c0c */ /* 0x000fe4000bf26270 */
[----:B------:R0:W5:Y:S11]  /*0240*/  LDG.E.U8 R7, desc[UR4][R2.64+0x2] ;  /* 0x0000020402077981 */ /* 0x000176000c1e1100 */
[----:B------:R0:W5:Y:S02]  /*0250*/  @!P1 LDG.E.U8 R5, desc[UR4][R2.64+0x3] ;  /* 0x0000030402059981 */ /* 0x000164000c1e1100 */
.L_x_3:
[----:B------:R-:W-:Y:S05]  /*0260*/  BSYNC.RECONVERGENT B0 ;  /* 0x0000000000007941 */ /* 0x000fea0003800200 */
.L_x_1:
[----:B-----5:R-:W-:Y:S01]  /*0270*/  IMAD.U32 R7, R7, 0x10000, RZ ;  /* 0x0001000007077824 */ /* 0x020fe200078e00ff */
[----:B------:R-:W-:Y:S01]  /*0280*/  LOP3.LUT R5, R5, 0xffff, RZ, 0xc0, !PT ;  /* 0x0000ffff05057812 */ /* 0x000fe200078ec0ff */
[----:B0-----:R-:W0:Y:S01]  /*0290*/  @!P0 LDC.64 R2, c[0x0][0x388] ;  /* 0x0000e200ff028b82 */ /* 0x001e220000000a00 */
[----:B------:R-:W-:Y:S01]  /*02a0*/  LOP3.LUT R4, R4, 0xff, RZ, 0xc0, !PT ;  /* 0x000000ff04047812 */ /* 0x000fe200078ec0ff */
[----:B------:R-:W-:Y:S01]  /*02b0*/  IMAD.MOV.U32 R9, RZ, RZ, 0x64646464 ;  /* 0x64646464ff097424 */ /* 0x000fe200078e00ff */
[----:B------:R-:W-:Y:S02]  /*02c0*/  LOP3.LUT R8, R7, 0xff0000, RZ, 0xc0, !PT ;  /* 0x00ff000007087812 */ /* 0x000fe400078ec0ff */
[----:B------:R-:W-:-:S03]  /*02d0*/  LOP3.LUT R7, R6, 0xff, RZ, 0xc0, !PT ;  /* 0x000000ff06077812 */ /* 0x000fc600078ec0ff */
[----:B------:R-:W-:-:S04]  /*02e0*/  IMAD R5, R5, 0x1000000, R8 ;  /* 0x0100000005057824 */ /* 0x000fc800078e0208 */
[----:B------:R-:W-:-:S04]  /*02f0*/  IMAD R4, R4, 0x100, R5 ;  /* 0x0000010004047824 */ /* 0x000fc800078e0205 */
[----:B------:R-:W-:-:S05]  /*0300*/  IMAD.IADD R4, R4, 0x1, R7 ;  /* 0x0000000104047824 */ /* 0x000fca00078e0207 */
[C-C-:B------:R-:W-:Y:S02]  /*0310*/  PRMT R5, R4.reuse, 0x5150, R9.reuse ;  /* 0x0000515004057816 */ /* 0x140fe40000000009 */
[----:B------:R-:W-:Y:S01]  /*0320*/  PRMT R4, R4, 0x5352, R9 ;  /* 0x0000535204047816 */ /* 0x000fe20000000009 */
[----:B0-----:R-:W-:-:S04]  /*0330*/  @!P0 IMAD.WIDE R2, R0, 0x2, R2 ;  /* 0x0000000200028825 */ /* 0x001fc800078e0202 */
[----:B------:R-:W-:Y:S02]  /*0340*/  HADD2 R5, R5, -1152, -1152 ;  /* 0xe480e48005057430 */ /* 0x000fe40000000000 */
[----:B------:R-:W-:-:S03]  /*0350*/  HADD2 R7, R4, -1152, -1152 ;  /* 0xe480e48004077430 */ /* 0x000fc60000000000 */
[----:B------:R-:W-:-:S05]  /*0360*/  IMAD.MOV.U32 R6, RZ, RZ, R5 ;  /* 0x000000ffff067224 */ /* 0x000fca00078e0005 */
[----:B------:R0:W-:Y:S01]  /*0370*/  @!P0 STG.E.64 desc[UR4][R2.64], R6 ;  /* 0x0000000602008986 */ /* 0x0001e2000c101b04 */
[----:B------:R-:W-:Y:S05]  /*0380*/  @!P0 EXIT ;  /* 0x000000000000894d */ /* 0x000fea0003800000 */
[----:B0-----:R-:W0:Y:S01]  /*0390*/  LDC.64 R2, c[0x0][0x388] ;  /* 0x0000e200ff027b82 */ /* 0x001e220000000a00 */
[----:B------:R-:W-:-:S05]  /*03a0*/  VIADD R4, R0, 0x1 ;  /* 0x0000000100047836 */ /* 0x000fca0000000000 */
[----:B------:R-:W-:Y:S01]  /*03b0*/  ISETP.GE.AND P0, PT, R4, UR6, PT ;  /* 0x0000000604007c0c */ /* 0x000fe2000bf06270 */
[----:B0-----:R-:W-:-:S05]  /*03c0*/  IMAD.WIDE R2, R0, 0x2, R2 ;  /* 0x0000000200027825 */ /* 0x001fca00078e0202 */
[----:B------:R0:W-:Y:S07]  /*03d0*/  STG.E.U16 desc[UR4][R2.64], R5 ;  /* 0x0000000502007986 */ /* 0x0001ee000c101504 */
[----:B------:R-:W-:Y:S05]  /*03e0*/  @P0 EXIT ;  /* 0x000000000000094d */ /* 0x000fea0003800000 */
[----:B------:R-:W-:-:S05]  /*03f0*/  VIADD R4, R0, 0x2 ;  /* 0x0000000200047836 */ /* 0x000fca0000000000 */
[----:B------:R-:W-:Y:S02]  /*0400*/  ISETP.GE.AND P0, PT, R4, UR6, PT ;  /* 0x0000000604007c0c */ /* 0x000fe4000bf06270 */
[----:B------:R-:W-:-:S05]  /*0410*/  PRMT R4, R5, 0x7632, R4 ;  /* 0x0000763205047816 */ /* 0x000fca0000000004 */
[----:B------:R1:W-:Y:S06]  /*0420*/  STG.E.U16 desc[UR4][R2.64+0x2], R4 ;  /* 0x0000020402007986 */ /* 0x0003ec000c101504 */
[----:B------:R-:W-:Y:S05]  /*0430*/  @P0 EXIT ;  /* 0x000000000000094d */ /* 0x000fea0003800000 */
[----:B------:R-:W-:Y:S01]  /*0440*/  VIADD R0, R0, 0x3 ;  /* 0x0000000300007836 */ /* 0x000fe20000000000 */
[----:B------:R2:W-:Y:S04]  /*0450*/  STG.E.U16 desc[UR4][R2.64+0x4], R7 ;  /* 0x0000040702007986 */ /* 0x0005e8000c101504 */
[----:B------:R-:W-:-:S13]  /*0460*/  ISETP.GE.AND P0, PT, R0, UR6, PT ;  /* 0x0000000600007c0c */ /* 0x000fda000bf06270 */
[----:B--2---:R-:W-:Y:S05]  /*0470*/  @P0 EXIT ;  /* 0x000000000000094d */ /* 0x004fea0003800000 */
[----:B------:R-:W-:-:S05]  /*0480*/  PRMT R0, R7, 0x7632, R0 ;  /* 0x0000763207007816 */ /* 0x000fca0000000000 */
[----:B------:R-:W-:Y:S01]  /*0490*/  STG.E.U16 desc[UR4][R2.64+0x6], R0 ;  /* 0x0000060002007986 */ /* 0x000fe2000c101504 */
[----:B------:R-:W-:Y:S05]  /*04a0*/  EXIT ;  /* 0x000000000000794d */ /* 0x000fea0003800000 */
.L_x_4:
        /* <DEDUP_REMOVED lines=13> */
.L_x_6:


//--------------------- .nv.shared.reserved.0     --------------------------
	.section	.nv.shared.reserved.0,"aw",@nobits
	.weak		__nv_reservedSMEM_offset_0_alias
	.size		__nv_reservedSMEM_offset_0_alias, 0, 64
	.other		__nv_reservedSMEM_offset_0_alias,@"STO_CUDA_RESERVED_SHARED STV_DEFAULT"
__nv_reservedSMEM_offset_0_alias:
	.zero		0
	.zero		64


//--------------------- .nv.constant0._Z27uint8_to_fp16_simple_kernelPKhP6__halfi --------------------------
	.section	.nv.constant0._Z27uint8_to_fp16_simple_kernelPKhP6__halfi,"a",@progbits
	.sectionflags	@""
	.align	4
.nv.constant0._Z27uint8_to_fp16_simple_kernelPKhP6__halfi:
	.zero		916


//--------------------- .nv.constant0._Z20uint8_to_fp16_kernelPKhP6__halfi --------------------------
	.section	.nv.constant0._Z20uint8_to_fp16_kernelPKhP6__halfi,"a",@progbits
	.sectionflags	@""
	.align	4
.nv.constant0._Z20uint8_to_fp16_kernelPKhP6__halfi:
	.zero		916


//--------------------- SYMBOLS --------------------------

	.type		.nv.reservedSmem.offset0,@object
	.size		.nv.reservedSmem.offset0,0x4
